//
// Generated by NVIDIA NVVM Compiler
//
// Compiler Build ID: CL-36424714
// Cuda compilation tools, release 13.0, V13.0.88
// Based on NVVM 20.0.0
//

.version 9.0
.target sm_100
.address_size 64

	// .globl	_Z6matmulPfS_S_
// _ZZ6matmulPfS_S_E4Asub has been demoted
// _ZZ6matmulPfS_S_E4Bsub has been demoted

.visible .entry _Z6matmulPfS_S_(
	.param .u64 .ptr .align 1 _Z6matmulPfS_S__param_0,
	.param .u64 .ptr .align 1 _Z6matmulPfS_S__param_1,
	.param .u64 .ptr .align 1 _Z6matmulPfS_S__param_2
)
{
	.reg .pred 	%p<3>;
	.reg .b32 	%r<43>;
	.reg .b32 	%f<150>;
	.reg .b64 	%rd<39>;
	// demoted variable
	.shared .align 4 .b8 _ZZ6matmulPfS_S_E4Asub[16384];
	// demoted variable
	.shared .align 4 .b8 _ZZ6matmulPfS_S_E4Bsub[16384];
	ld.param.u64 	%rd8, [_Z6matmulPfS_S__param_0];
	ld.param.u64 	%rd9, [_Z6matmulPfS_S__param_1];
	cvta.to.global.u64 	%rd10, %rd9;
	cvta.to.global.u64 	%rd11, %rd8;
	mov.u32 	%r14, %ctaid.x;
	mov.u32 	%r15, %ctaid.y;
	mov.u32 	%r16, %tid.x;
	shl.b32 	%r17, %r14, 20;
	shl.b32 	%r18, %r15, 7;
	add.s32 	%r1, %r17, %r18;
	mul.wide.u32 	%rd12, %r17, 4;
	add.s64 	%rd37, %rd11, %rd12;
	mul.wide.u32 	%rd13, %r18, 4;
	add.s64 	%rd38, %rd10, %rd13;
	shr.u32 	%r2, %r16, 3;
	shl.b32 	%r3, %r16, 2;
	shl.b32 	%r19, %r16, 8;
	or.b32  	%r20, %r19, %r3;
	and.b32  	%r4, %r20, 253980;
	shl.b32 	%r21, %r2, 7;
	mov.u32 	%r22, _ZZ6matmulPfS_S_E4Asub;
	add.s32 	%r5, %r22, %r21;
	mov.b32 	%r40, 0;
	mov.f32 	%f134, 0f00000000;
	mul.wide.u32 	%rd16, %r4, 4;
	mov.f32 	%f135, %f134;
	mov.f32 	%f136, %f134;
	mov.f32 	%f137, %f134;
	mov.f32 	%f138, %f134;
	mov.f32 	%f139, %f134;
	mov.f32 	%f140, %f134;
	mov.f32 	%f141, %f134;
	mov.f32 	%f142, %f134;
	mov.f32 	%f143, %f134;
	mov.f32 	%f144, %f134;
	mov.f32 	%f145, %f134;
	mov.f32 	%f146, %f134;
	mov.f32 	%f147, %f134;
	mov.f32 	%f148, %f134;
	mov.f32 	%f149, %f134;
$L__BB0_1:
	shl.b32 	%r24, %r2, 7;
	mov.u32 	%r25, _ZZ6matmulPfS_S_E4Bsub;
	add.s32 	%r26, %r24, %r25;
	add.s32 	%r41, %r26, 8;
	mad.lo.s32 	%r27, %r2, 8160, %r3;
	mul.wide.u32 	%rd14, %r27, 4;
	add.s64 	%rd15, %rd37, %rd14;
	ld.global.v4.f32 	{%f50, %f51, %f52, %f53}, [%rd15];
	mov.u32 	%r28, %tid.x;
	shl.b32 	%r29, %r28, 4;
	mov.u32 	%r30, _ZZ6matmulPfS_S_E4Asub;
	add.s32 	%r31, %r30, %r29;
	st.shared.v4.f32 	[%r31], {%f50, %f51, %f52, %f53};
	add.s64 	%rd17, %rd38, %rd16;
	ld.global.v4.f32 	{%f54, %f55, %f56, %f57}, [%rd17];
	add.s32 	%r32, %r25, %r29;
	st.shared.f32 	[%r32], %f54;
	st.shared.f32 	[%r32+4], %f55;
	st.shared.f32 	[%r32+8], %f56;
	st.shared.f32 	[%r32+12], %f57;
	bar.sync 	0;
	mov.b32 	%r42, 8;
$L__BB0_2:
	add.s32 	%r33, %r5, %r42;
	ld.shared.f32 	%f58, [%r33+-8];
	ld.shared.f32 	%f59, [%r41+-8];
	mul.f32 	%f60, %f58, %f59;
	add.f32 	%f61, %f149, %f60;
	add.f32 	%f62, %f148, %f60;
	add.f32 	%f63, %f147, %f60;
	add.f32 	%f64, %f146, %f60;
	add.f32 	%f65, %f145, %f60;
	add.f32 	%f66, %f144, %f60;
	add.f32 	%f67, %f143, %f60;
	add.f32 	%f68, %f142, %f60;
	add.f32 	%f69, %f141, %f60;
	add.f32 	%f70, %f140, %f60;
	add.f32 	%f71, %f139, %f60;
	add.f32 	%f72, %f138, %f60;
	add.f32 	%f73, %f137, %f60;
	add.f32 	%f74, %f136, %f60;
	add.f32 	%f75, %f135, %f60;
	add.f32 	%f76, %f134, %f60;
	ld.shared.f32 	%f77, [%r33+-4];
	ld.shared.f32 	%f78, [%r41+-4];
	mul.f32 	%f79, %f77, %f78;
	add.f32 	%f80, %f61, %f79;
	add.f32 	%f81, %f62, %f79;
	add.f32 	%f82, %f63, %f79;
	add.f32 	%f83, %f64, %f79;
	add.f32 	%f84, %f65, %f79;
	add.f32 	%f85, %f66, %f79;
	add.f32 	%f86, %f67, %f79;
	add.f32 	%f87, %f68, %f79;
	add.f32 	%f88, %f69, %f79;
	add.f32 	%f89, %f70, %f79;
	add.f32 	%f90, %f71, %f79;
	add.f32 	%f91, %f72, %f79;
	add.f32 	%f92, %f73, %f79;
	add.f32 	%f93, %f74, %f79;
	add.f32 	%f94, %f75, %f79;
	add.f32 	%f95, %f76, %f79;
	ld.shared.f32 	%f96, [%r33];
	ld.shared.f32 	%f97, [%r41];
	mul.f32 	%f98, %f96, %f97;
	add.f32 	%f99, %f80, %f98;
	add.f32 	%f100, %f81, %f98;
	add.f32 	%f101, %f82, %f98;
	add.f32 	%f102, %f83, %f98;
	add.f32 	%f103, %f84, %f98;
	add.f32 	%f104, %f85, %f98;
	add.f32 	%f105, %f86, %f98;
	add.f32 	%f106, %f87, %f98;
	add.f32 	%f107, %f88, %f98;
	add.f32 	%f108, %f89, %f98;
	add.f32 	%f109, %f90, %f98;
	add.f32 	%f110, %f91, %f98;
	add.f32 	%f111, %f92, %f98;
	add.f32 	%f112, %f93, %f98;
	add.f32 	%f113, %f94, %f98;
	add.f32 	%f114, %f95, %f98;
	ld.shared.f32 	%f115, [%r33+4];
	ld.shared.f32 	%f116, [%r41+4];
	mul.f32 	%f117, %f115, %f116;
	add.f32 	%f149, %f99, %f117;
	add.f32 	%f148, %f100, %f117;
	add.f32 	%f147, %f101, %f117;
	add.f32 	%f146, %f102, %f117;
	add.f32 	%f145, %f103, %f117;
	add.f32 	%f144, %f104, %f117;
	add.f32 	%f143, %f105, %f117;
	add.f32 	%f142, %f106, %f117;
	add.f32 	%f141, %f107, %f117;
	add.f32 	%f140, %f108, %f117;
	add.f32 	%f139, %f109, %f117;
	add.f32 	%f138, %f110, %f117;
	add.f32 	%f137, %f111, %f117;
	add.f32 	%f136, %f112, %f117;
	add.f32 	%f135, %f113, %f117;
	add.f32 	%f134, %f114, %f117;
	add.s32 	%r42, %r42, 16;
	add.s32 	%r41, %r41, 16;
	setp.ne.s32 	%p1, %r42, 136;
	@%p1 bra 	$L__BB0_2;
	bar.sync 	0;
	add.s32 	%r12, %r40, 32;
	setp.lt.u32 	%p2, %r40, 8160;
	add.s64 	%rd38, %rd38, 1048576;
	add.s64 	%rd37, %rd37, 128;
	mov.u32 	%r40, %r12;
	@%p2 bra 	$L__BB0_1;
	ld.param.u64 	%rd36, [_Z6matmulPfS_S__param_2];
	cvt.u64.u32 	%rd18, %r1;
	cvta.to.global.u64 	%rd19, %rd36;
	shl.b32 	%r34, %r2, 13;
	or.b32  	%r35, %r3, %r34;
	and.b32  	%r36, %r35, 1015932;
	cvt.u64.u32 	%rd20, %r36;
	add.s64 	%rd21, %rd20, %rd18;
	shl.b64 	%rd22, %rd21, 2;
	add.s64 	%rd23, %rd19, %rd22;
	st.global.f32 	[%rd23], %f149;
	st.global.f32 	[%rd23+4], %f148;
	st.global.f32 	[%rd23+8], %f147;
	st.global.f32 	[%rd23+12], %f146;
	or.b32  	%r37, %r36, 8192;
	cvt.u64.u32 	%rd24, %r37;
	add.s64 	%rd25, %rd24, %rd18;
	shl.b64 	%rd26, %rd25, 2;
	add.s64 	%rd27, %rd19, %rd26;
	st.global.f32 	[%rd27], %f145;
	st.global.f32 	[%rd27+4], %f144;
	st.global.f32 	[%rd27+8], %f143;
	st.global.f32 	[%rd27+12], %f142;
	or.b32  	%r38, %r36, 16384;
	cvt.u64.u32 	%rd28, %r38;
	add.s64 	%rd29, %rd28, %rd18;
	shl.b64 	%rd30, %rd29, 2;
	add.s64 	%rd31, %rd19, %rd30;
	st.global.f32 	[%rd31], %f141;
	st.global.f32 	[%rd31+4], %f140;
	st.global.f32 	[%rd31+8], %f139;
	st.global.f32 	[%rd31+12], %f138;
	or.b32  	%r39, %r36, 24576;
	cvt.u64.u32 	%rd32, %r39;
	add.s64 	%rd33, %rd32, %rd18;
	shl.b64 	%rd34, %rd33, 2;
	add.s64 	%rd35, %rd19, %rd34;
	st.global.f32 	[%rd35], %f137;
	st.global.f32 	[%rd35+4], %f136;
	st.global.f32 	[%rd35+8], %f135;
	st.global.f32 	[%rd35+12], %f134;
	ret;

}


// ===== COMPILED SASS (sm_100) =====

	.target	sm_100

	.elftype	@"ET_EXEC"


//--------------------- .note.nv.tkinfo           --------------------------
	.section	.note.nv.tkinfo,"",@"SHT_NOTE"
	.sectionflags	@"SHF_NOTE_NV_TKINFO"
	.tkinfo
        /*0018*/ 	.word	0x00000002
        /*0030*/ 	.string	""
        /*0030*/ 	.string	"ptxas"
        /*0030*/ 	.string	"Cuda compilation tools, release 13.0, V13.0.88"
        /*0030*/ 	.string	"Build cuda_13.0.r13.0/compiler.36424714_0"
        /*0030*/ 	.string	"-arch sm_100 -m 64 "



//--------------------- .note.nv.cuinfo           --------------------------
	.section	.note.nv.cuinfo,"",@"SHT_NOTE"
	.sectionflags	@"SHF_NOTE_NV_CUINFO"
        /*0018*/ 	.short	0x0002
        /*001a*/ 	.short	0x0064
        /*001c*/ 	.short	0x0082
	.zero		2


//--------------------- .nv.info                  --------------------------
	.section	.nv.info,"",@"SHT_CUDA_INFO"
	.align	4


	//----- nvinfo : EIATTR_REGCOUNT
	.align		4
        /*0000*/ 	.byte	0x04, 0x2f
        /*0002*/ 	.short	(.L_1 - .L_0)
	.align		4
.L_0:
        /*0004*/ 	.word	index@(_Z6matmulPfS_S_)
        /*0008*/ 	.word	0x00000020


	//----- nvinfo : EIATTR_FRAME_SIZE
	.align		4
.L_1:
        /*000c*/ 	.byte	0x04, 0x11
        /*000e*/ 	.short	(.L_3 - .L_2)
	.align		4
.L_2:
        /*0010*/ 	.word	index@(_Z6matmulPfS_S_)
        /*0014*/ 	.word	0x00000000


	//----- nvinfo : EIATTR_MIN_STACK_SIZE
	.align		4
.L_3:
        /*0018*/ 	.byte	0x04, 0x12
        /*001a*/ 	.short	(.L_5 - .L_4)
	.align		4
.L_4:
        /*001c*/ 	.word	index@(_Z6matmulPfS_S_)
        /*0020*/ 	.word	0x00000000
.L_5:


//--------------------- .nv.compat                --------------------------
	.section	.nv.compat,"",@"SHT_CUDA_COMPAT_INFO"
	.align	4
        /*0000*/ 	.byte	0x02, 0x09, 0x00, 0x00, 0x02, 0x02, 0x01, 0x00, 0x02, 0x05, 0x05, 0x00, 0x03, 0x07, 0x01, 0x01
        /*0010*/ 	.byte	0x02, 0x03, 0x00, 0x00, 0x02, 0x06, 0x01, 0x00, 0x04, 0x0b, 0x08, 0x00, 0x09, 0x00, 0x00, 0x00
        /*0020*/ 	.byte	0x00, 0x00, 0x00, 0x00


//--------------------- .nv.info._Z6matmulPfS_S_  --------------------------
	.section	.nv.info._Z6matmulPfS_S_,"",@"SHT_CUDA_INFO"
	.sectionflags	@""
	.align	4


	//----- nvinfo : EIATTR_CUDA_API_VERSION
	.align		4
        /*0000*/ 	.byte	0x04, 0x37
        /*0002*/ 	.short	(.L_7 - .L_6)
.L_6:
        /*0004*/ 	.word	0x00000082


	//----- nvinfo : EIATTR_KPARAM_INFO
	.align		4
.L_7:
        /*0008*/ 	.byte	0x04, 0x17
        /*000a*/ 	.short	(.L_9 - .L_8)
.L_8:
        /*000c*/ 	.word	0x00000000
        /*0010*/ 	.short	0x0002
        /*0012*/ 	.short	0x0010
        /*0014*/ 	.byte	0x00, 0xf5, 0x21, 0x00


	//----- nvinfo : EIATTR_KPARAM_INFO
	.align		4
.L_9:
        /*0018*/ 	.byte	0x04, 0x17
        /*001a*/ 	.short	(.L_11 - .L_10)
.L_10:
        /*001c*/ 	.word	0x00000000
        /*0020*/ 	.short	0x0001
        /*0022*/ 	.short	0x0008
        /*0024*/ 	.byte	0x00, 0xf5, 0x21, 0x00


	//----- nvinfo : EIATTR_KPARAM_INFO
	.align		4
.L_11:
        /*0028*/ 	.byte	0x04, 0x17
        /*002a*/ 	.short	(.L_13 - .L_12)
.L_12:
        /*002c*/ 	.word	0x00000000
        /*0030*/ 	.short	0x0000
        /*0032*/ 	.short	0x0000
        /*0034*/ 	.byte	0x00, 0xf5, 0x21, 0x00


	//----- nvinfo : EIATTR_SPARSE_MMA_MASK
	.align		4
.L_13:
        /*0038*/ 	.byte	0x03, 0x50
        /*003a*/ 	.short	0x0000


	//----- nvinfo : EIATTR_MAXREG_COUNT
	.align		4
        /*003c*/ 	.byte	0x03, 0x1b
        /*003e*/ 	.short	0x00ff


	//----- nvinfo : EIATTR_NUM_BARRIERS
	.align		4
        /*0040*/ 	.byte	0x02, 0x4c
        /*0042*/ 	.byte	0x01
	.zero		1


	//----- nvinfo : EIATTR_MERCURY_ISA_VERSION
	.align		4
        /*0044*/ 	.byte	0x03, 0x5f
        /*0046*/ 	.short	0x0101


	//----- nvinfo : EIATTR_VRC_CTA_INIT_COUNT
	.align		4
        /*0048*/ 	.byte	0x02, 0x4a
	.zero		1
	.zero		1


	//----- nvinfo : EIATTR_EXIT_INSTR_OFFSETS
	.align		4
        /*004c*/ 	.byte	0x04, 0x1c
        /*004e*/ 	.short	(.L_15 - .L_14)


	//   ....[0]....
.L_14:
        /*0050*/ 	.word	0x00000ab0


	//----- nvinfo : EIATTR_CBANK_PARAM_SIZE
	.align		4
.L_15:
        /*0054*/ 	.byte	0x03, 0x19
        /*0056*/ 	.short	0x0018


	//----- nvinfo : EIATTR_PARAM_CBANK
	.align		4
        /*0058*/ 	.byte	0x04, 0x0a
        /*005a*/ 	.short	(.L_17 - .L_16)
	.align		4
.L_16:
        /*005c*/ 	.word	index@(.nv.constant0._Z6matmulPfS_S_)
        /*0060*/ 	.short	0x0380
        /*0062*/ 	.short	0x0018


	//----- nvinfo : EIATTR_SW_WAR
	.align		4
.L_17:
        /*0064*/ 	.byte	0x04, 0x36
        /*0066*/ 	.short	(.L_19 - .L_18)
.L_18:
        /*0068*/ 	.word	0x00000008
.L_19:


//--------------------- .nv.callgraph             --------------------------
	.section	.nv.callgraph,"",@"SHT_CUDA_CALLGRAPH"
	.align	4
	.sectionentsize	8
	.align		4
        /*0000*/ 	.word	0x00000000
	.align		4
        /*0004*/ 	.word	0xffffffff
	.align		4
        /*0008*/ 	.word	0x00000000
	.align		4
        /*000c*/ 	.word	0xfffffffe
	.align		4
        /*0010*/ 	.word	0x00000000
	.align		4
        /*0014*/ 	.word	0xfffffffd
	.align		4
        /*0018*/ 	.word	0x00000000
	.align		4
        /*001c*/ 	.word	0xfffffffc


//--------------------- .text._Z6matmulPfS_S_     --------------------------
	.section	.text._Z6matmulPfS_S_,"ax",@progbits
	.align	128
        .global         _Z6matmulPfS_S_
        .type           _Z6matmulPfS_S_,@function
        .size           _Z6matmulPfS_S_,(.L_x_3 - _Z6matmulPfS_S_)
        .other          _Z6matmulPfS_S_,@"STO_CUDA_ENTRY STV_DEFAULT"
_Z6matmulPfS_S_:
.text._Z6matmulPfS_S_:
[----:B------:R-:W-:Y:S08]  /*0000*/  LDC R1, c[0x0][0x37c] ;  /* 0x0000df00ff017b82 */ /* 0x000ff00000000800 */
[----:B------:R-:W0:Y:S01]  /*0010*/  S2UR UR5, SR_CTAID.X ;  /* 0x00000000000579c3 */ /* 0x000e220000002500 */
[----:B------:R-:W1:Y:S01]  /*0020*/  S2R R3, SR_TID.X ;  /* 0x0000000000037919 */ /* 0x000e620000002100 */
[----:B------:R-:W2:Y:S01]  /*0030*/  LDCU.128 UR8, c[0x0][0x380] ;  /* 0x00007000ff0877ac */ /* 0x000ea20008000c00 */
[----:B------:R-:W-:Y:S01]  /*0040*/  HFMA2 R5, -RZ, RZ, 0, 0 ;  /* 0x00000000ff057431 */ /* 0x000fe200000001ff */
[----:B------:R-:W-:-:S02]  /*0050*/  CS2R R26, SRZ ;  /* 0x00000000001a7805 */ /* 0x000fc4000001ff00 */
[----:B------:R-:W-:Y:S02]  /*0060*/  CS2R R24, SRZ ;  /* 0x0000000000187805 */ /* 0x000fe4000001ff00 */
[----:B------:R-:W-:Y:S02]  /*0070*/  CS2R R22, SRZ ;  /* 0x0000000000167805 */ /* 0x000fe4000001ff00 */
[----:B------:R-:W-:Y:S01]  /*0080*/  CS2R R20, SRZ ;  /* 0x0000000000147805 */ /* 0x000fe2000001ff00 */
[----:B------:R-:W3:Y:S01]  /*0090*/  S2UR UR12, SR_CTAID.Y ;  /* 0x00000000000c79c3 */ /* 0x000ee20000002600 */
[----:B------:R-:W-:Y:S02]  /*00a0*/  CS2R R18, SRZ ;  /* 0x0000000000127805 */ /* 0x000fe4000001ff00 */
[----:B------:R-:W-:Y:S02]  /*00b0*/  CS2R R6, SRZ ;  /* 0x0000000000067805 */ /* 0x000fe4000001ff00 */
[----:B------:R-:W-:-:S02]  /*00c0*/  CS2R R16, SRZ ;  /* 0x0000000000107805 */ /* 0x000fc4000001ff00 */
[----:B------:R-:W-:Y:S01]  /*00d0*/  MOV R29, RZ ;  /* 0x000000ff001d7202 */ /* 0x000fe20000000f00 */
[----:B------:R-:W4:Y:S01]  /*00e0*/  LDCU.64 UR14, c[0x0][0x358] ;  /* 0x00006b00ff0e77ac */ /* 0x000f220008000a00 */
[----:B------:R-:W5:Y:S01]  /*00f0*/  S2UR UR13, SR_CgaCtaId ;  /* 0x00000000000d79c3 */ /* 0x000f620000008800 */
[----:B------:R-:W-:Y:S01]  /*0100*/  UMOV UR4, URZ ;  /* 0x000000ff00047c82 */ /* 0x000fe20008000000 */
[----:B0-----:R-:W-:-:S04]  /*0110*/  USHF.L.U32 UR5, UR5, 0x14, URZ ;  /* 0x0000001405057899 */ /* 0x001fc800080006ff */
[----:B--2---:R-:W-:Y:S02]  /*0120*/  UIMAD.WIDE.U32 UR6, UR5, 0x4, UR8 ;  /* 0x00000004050678a5 */ /* 0x004fe4000f8e0008 */
[----:B---3--:R-:W-:Y:S01]  /*0130*/  USHF.L.U32 UR12, UR12, 0x7, URZ ;  /* 0x000000070c0c7899 */ /* 0x008fe200080006ff */
[C---:B-1----:R-:W-:Y:S02]  /*0140*/  SHF.L.U32 R0, R3.reuse, 0x2, RZ ;  /* 0x0000000203007819 */ /* 0x042fe400000006ff */
[----:B------:R-:W-:Y:S01]  /*0150*/  SHF.L.U32 R9, R3, 0x8, RZ ;  /* 0x0000000803097819 */ /* 0x000fe200000006ff */
[----:B------:R-:W-:Y:S01]  /*0160*/  UIMAD.WIDE.U32 UR8, UR12, 0x4, UR10 ;  /* 0x000000040c0878a5 */ /* 0x000fe2000f8e000a */
[----:B------:R-:W-:Y:S01]  /*0170*/  SHF.R.U32.HI R3, RZ, 0x3, R3 ;  /* 0x00000003ff037819 */ /* 0x000fe20000011603 */
[----:B------:R-:W-:Y:S01]  /*0180*/  UIADD3 UR5, UPT, UPT, UR5, UR12, URZ ;  /* 0x0000000c05057290 */ /* 0x000fe2000fffe0ff */
[----:B------:R-:W-:Y:S01]  /*0190*/  LOP3.LUT R2, R9, 0x3e01c, R0, 0xc8, !PT ;  /* 0x0003e01c09027812 */ /* 0x000fe200078ec800 */
[----:B------:R-:W-:-:S02]  /*01a0*/  UMOV UR10, 0x400 ;  /* 0x00000400000a7882 */ /* 0x000fc40000000000 */
[----:B-----5:R-:W-:-:S06]  /*01b0*/  ULEA UR10, UR13, UR10, 0x18 ;  /* 0x0000000a0d0a7291 */ /* 0x020fcc000f8ec0ff */
[----:B------:R-:W-:Y:S01]  /*01c0*/  LEA R4, R3, UR10, 0x7 ;  /* 0x0000000a03047c11 */ /* 0x000fe2000f8e38ff */
[----:B----4-:R-:W-:-:S06]  /*01d0*/  UMOV UR10, UR6 ;  /* 0x00000006000a7c82 */ /* 0x010fcc0008000000 */
.L_x_1:
[----:B------:R-:W-:Y:S01]  /*01e0*/  MOV R8, UR10 ;  /* 0x0000000a00087c02 */ /* 0x000fe20008000f00 */
[----:B------:R-:W-:Y:S01]  /*01f0*/  IMAD R11, R3, 0x1fe0, R0 ;  /* 0x00001fe0030b7824 */ /* 0x000fe200078e0200 */
[----:B------:R-:W-:-:S03]  /*0200*/  MOV R9, UR7 ;  /* 0x0000000700097c02 */ /* 0x000fc60008000f00 */
[----:B------:R-:W-:-:S06]  /*0210*/  IMAD.WIDE.U32 R8, R11, 0x4, R8 ;  /* 0x000000040b087825 */ /* 0x000fcc00078e0008 */
[----:B------:R-:W2:Y:S01]  /*0220*/  LDG.E.128 R8, desc[UR14][R8.64] ;  /* 0x0000000e08087981 */ /* 0x000ea2000c1e1d00 */
[----:B------:R-:W0:Y:S01]  /*0230*/  S2UR UR11, SR_CgaCtaId ;  /* 0x00000000000b79c3 */ /* 0x000e220000008800 */
[----:B------:R-:W-:Y:S01]  /*0240*/  UMOV UR6, 0x400 ;  /* 0x0000040000067882 */ /* 0x000fe20000000000 */
[----:B------:R-:W-:Y:S01]  /*0250*/  MOV R12, UR8 ;  /* 0x00000008000c7c02 */ /* 0x000fe20008000f00 */
[----:B------:R-:W1:Y:S01]  /*0260*/  S2R R28, SR_TID.X ;  /* 0x00000000001c7919 */ /* 0x000e620000002100 */
[----:B------:R-:W-:-:S03]  /*0270*/  MOV R13, UR9 ;  /* 0x00000009000d7c02 */ /* 0x000fc60008000f00 */
[----:B------:R-:W-:Y:S01]  /*0280*/  IMAD.WIDE.U32 R12, R2, 0x4, R12 ;  /* 0x00000004020c7825 */ /* 0x000fe200078e000c */
[----:B0-----:R-:W-:-:S06]  /*0290*/  ULEA UR12, UR11, UR6, 0x18 ;  /* 0x000000060b0c7291 */ /* 0x001fcc000f8ec0ff */
[----:B-1----:R-:W-:-:S05]  /*02a0*/  LEA R14, R28, UR12, 0x4 ;  /* 0x0000000c1c0e7c11 */ /* 0x002fca000f8e20ff */
[----:B--2---:R0:W-:Y:S04]  /*02b0*/  STS.128 [R14], R8 ;  /* 0x000000080e007388 */ /* 0x0041e80000000c00 */
[----:B0-----:R-:W2:Y:S01]  /*02c0*/  LDG.E.128 R12, desc[UR14][R12.64] ;  /* 0x0000000e0c0c7981 */ /* 0x001ea2000c1e1d00 */
[----:B------:R-:W-:Y:S02]  /*02d0*/  UIADD3 UR6, UPT, UPT, UR6, 0x4000, URZ ;  /* 0x0000400006067890 */ /* 0x000fe4000fffe0ff */
[----:B------:R-:W-:Y:S02]  /*02e0*/  UIADD3 UR4, UPT, UPT, UR4, 0x20, URZ ;  /* 0x0000002004047890 */ /* 0x000fe4000fffe0ff */
[----:B------:R-:W-:Y:S02]  /*02f0*/  ULEA UR6, UR11, UR6, 0x18 ;  /* 0x000000060b067291 */ /* 0x000fe4000f8ec0ff */
[----:B------:R-:W-:-:S04]  /*0300*/  UISETP.GE.U32.AND UP0, UPT, UR4, 0x2000, UPT ;  /* 0x000020000400788c */ /* 0x000fc8000bf06070 */
[----:B------:R-:W-:Y:S02]  /*0310*/  LEA R8, R28, UR6, 0x4 ;  /* 0x000000061c087c11 */ /* 0x000fe4000f8e20ff */
[----:B------:R-:W-:Y:S01]  /*0320*/  LEA R28, R3, UR6, 0x7 ;  /* 0x00000006031c7c11 */ /* 0x000fe2000f8e38ff */
[----:B------:R-:W-:-:S03]  /*0330*/  UMOV UR6, 0x8 ;  /* 0x0000000800067882 */ /* 0x000fc60000000000 */
[----:B------:R-:W-:Y:S01]  /*0340*/  IADD3 R28, PT, PT, R28, 0x8, RZ ;  /* 0x000000081c1c7810 */ /* 0x000fe20007ffe0ff */
[----:B--2---:R0:W-:Y:S01]  /*0350*/  STS.128 [R8], R12 ;  /* 0x0000000c08007388 */ /* 0x0041e20000000c00 */
[----:B------:R-:W-:Y:S06]  /*0360*/  BAR.SYNC.DEFER_BLOCKING 0x0 ;  /* 0x0000000000007b1d */ /* 0x000fec0000010000 */
.L_x_0:
[----:B0-----:R-:W-:Y:S04]  /*0370*/  LDS.64 R8, [R4+UR6+-0x8] ;  /* 0xfffff80604087984 */ /* 0x001fe80008000a00 */
[----:B------:R-:W0:Y:S02]  /*0380*/  LDS.64 R10, [R28+-0x8] ;  /* 0xfffff8001c0a7984 */ /* 0x000e240000000a00 */
[CC--:B0-----:R-:W-:Y:S01]  /*0390*/  FFMA R16, R8.reuse, R10.reuse, R16 ;  /* 0x0000000a08107223 */ /* 0x0c1fe20000000010 */
[CC--:B------:R-:W-:Y:S01]  /*03a0*/  FFMA R6, R8.reuse, R10.reuse, R6 ;  /* 0x0000000a08067223 */ /* 0x0c0fe20000000006 */
        /* <DEDUP_REMOVED lines=13> */
[----:B------:R-:W-:Y:S01]  /*0480*/  FFMA R8, R8, R10, R26 ;  /* 0x0000000a08087223 */ /* 0x000fe2000000001a */
        /* <DEDUP_REMOVED lines=15> */
[----:B------:R-:W-:-:S02]  /*0580*/  FFMA R13, R9, R11, R8 ;  /* 0x0000000b090d7223 */ /* 0x000fc40000000008 */
[----:B------:R-:W-:Y:S01]  /*0590*/  LDS.64 R8, [R4+UR6] ;  /* 0x0000000604087984 */ /* 0x000fe20008000a00 */
[----:B------:R-:W-:-:S03]  /*05a0*/  UIADD3 UR6, UPT, UPT, UR6, 0x10, URZ ;  /* 0x0000001006067890 */ /* 0x000fc6000fffe0ff */
[----:B------:R0:W1:Y:S01]  /*05b0*/  LDS.64 R10, [R28] ;  /* 0x000000001c0a7984 */ /* 0x0000620000000a00 */
[----:B------:R-:W-:Y:S01]  /*05c0*/  UISETP.NE.AND UP1, UPT, UR6, 0x88, UPT ;  /* 0x000000880600788c */ /* 0x000fe2000bf25270 */
[----:B0-----:R-:W-:Y:S01]  /*05d0*/  IADD3 R28, PT, PT, R28, 0x10, RZ ;  /* 0x000000101c1c7810 */ /* 0x001fe20007ffe0ff */
[CC--:B-1----:R-:W-:Y:S01]  /*05e0*/  FFMA R16, R8.reuse, R10.reuse, R16 ;  /* 0x0000000a08107223 */ /* 0x0c2fe20000000010 */
        /* <DEDUP_REMOVED lines=31> */
[----:B------:R-:W-:Y:S06]  /*07e0*/  BRA.U UP1, `(.L_x_0) ;  /* 0xfffffff901e07547 */ /* 0x000fec000b83ffff */
[----:B------:R-:W-:Y:S01]  /*07f0*/  BAR.SYNC.DEFER_BLOCKING 0x0 ;  /* 0x0000000000007b1d */ /* 0x000fe20000010000 */
[----:B------:R-:W-:Y:S02]  /*0800*/  UIADD3 UR8, UP1, UPT, UR8, 0x100000, URZ ;  /* 0x0010000008087890 */ /* 0x000fe4000ff3e0ff */
[----:B------:R-:W-:Y:S02]  /*0810*/  UIADD3 UR10, UP2, UPT, UR10, 0x80, URZ ;  /* 0x000000800a0a7890 */ /* 0x000fe4000ff5e0ff */
[----:B------:R-:W-:Y:S02]  /*0820*/  UIADD3.X UR9, UPT, UPT, URZ, UR9, URZ, UP1, !UPT ;  /* 0x00000009ff097290 */ /* 0x000fe40008ffe4ff */
[----:B------:R-:W-:Y:S01]  /*0830*/  UIADD3.X UR7, UPT, UPT, URZ, UR7, URZ, UP2, !UPT ;  /* 0x00000007ff077290 */ /* 0x000fe200097fe4ff */
[----:B------:R-:W-:Y:S11]  /*0840*/  BRA.U !UP0, `(.L_x_1) ;  /* 0xfffffff908647547 */ /* 0x000ff6000b83ffff */
[----:B------:R-:W0:Y:S01]  /*0850*/  LDCU.64 UR6, c[0x0][0x390] ;  /* 0x00007200ff0677ac */ /* 0x000e220008000a00 */
[----:B------:R-:W-:-:S04]  /*0860*/  SHF.L.U32 R3, R3, 0xd, RZ ;  /* 0x0000000d03037819 */ /* 0x000fc800000006ff */
[----:B------:R-:W-:-:S04]  /*0870*/  LOP3.LUT R3, R0, 0xf807c, R3, 0xc8, !PT ;  /* 0x000f807c00037812 */ /* 0x000fc800078ec803 */
[C---:B------:R-:W-:Y:S02]  /*0880*/  LOP3.LUT R0, R3.reuse, 0x2000, RZ, 0xfc, !PT ;  /* 0x0000200003007812 */ /* 0x040fe400078efcff */
[C---:B------:R-:W-:Y:S02]  /*0890*/  IADD3 R8, P0, PT, R3.reuse, UR5, RZ ;  /* 0x0000000503087c10 */ /* 0x040fe4000ff1e0ff */
[----:B------:R-:W-:Y:S02]  /*08a0*/  IADD3 R4, P1, PT, R0, UR5, RZ ;  /* 0x0000000500047c10 */ /* 0x000fe4000ff3e0ff */
[----:B------:R-:W-:Y:S02]  /*08b0*/  LOP3.LUT R2, R3, 0x4000, RZ, 0xfc, !PT ;  /* 0x0000400003027812 */ /* 0x000fe400078efcff */
[----:B------:R-:W-:Y:S02]  /*08c0*/  IADD3.X R11, PT, PT, RZ, RZ, RZ, P0, !PT ;  /* 0x000000ffff0b7210 */ /* 0x000fe400007fe4ff */
[----:B0-----:R-:W-:-:S02]  /*08d0*/  LEA R12, P2, R8, UR6, 0x2 ;  /* 0x00000006080c7c11 */ /* 0x001fc4000f8410ff */
[----:B------:R-:W-:Y:S02]  /*08e0*/  LOP3.LUT R3, R3, 0x6000, RZ, 0xfc, !PT ;  /* 0x0000600003037812 */ /* 0x000fe400078efcff */
[----:B------:R-:W-:Y:S02]  /*08f0*/  IADD3.X R9, PT, PT, RZ, RZ, RZ, P1, !PT ;  /* 0x000000ffff097210 */ /* 0x000fe40000ffe4ff */
[----:B------:R-:W-:Y:S02]  /*0900*/  LEA R10, P1, R4, UR6, 0x2 ;  /* 0x00000006040a7c11 */ /* 0x000fe4000f8210ff */
[----:B------:R-:W-:Y:S02]  /*0910*/  IADD3 R0, P0, PT, R2, UR5, RZ ;  /* 0x0000000502007c10 */ /* 0x000fe4000ff1e0ff */
[----:B------:R-:W-:Y:S02]  /*0920*/  LEA.HI.X R13, R8, UR7, R11, 0x2, P2 ;  /* 0x00000007080d7c11 */ /* 0x000fe400090f140b */
[----:B------:R-:W-:-:S02]  /*0930*/  IADD3 R3, P2, PT, R3, UR5, RZ ;  /* 0x0000000503037c10 */ /* 0x000fc4000ff5e0ff */
[----:B------:R-:W-:Y:S01]  /*0940*/  LEA.HI.X R11, R4, UR7, R9, 0x2, P1 ;  /* 0x00000007040b7c11 */ /* 0x000fe200088f1409 */
[----:B------:R-:W-:Y:S01]  /*0950*/  STG.E desc[UR14][R12.64], R16 ;  /* 0x000000100c007986 */ /* 0x000fe2000c10190e */
[----:B------:R-:W-:Y:S02]  /*0960*/  IADD3.X R9, PT, PT, RZ, RZ, RZ, P0, !PT ;  /* 0x000000ffff097210 */ /* 0x000fe400007fe4ff */
[C---:B------:R-:W-:Y:S01]  /*0970*/  LEA R8, P0, R0.reuse, UR6, 0x2 ;  /* 0x0000000600087c11 */ /* 0x040fe2000f8010ff */
[----:B------:R-:W-:Y:S01]  /*0980*/  STG.E desc[UR14][R12.64+0x4], R6 ;  /* 0x000004060c007986 */ /* 0x000fe2000c10190e */
[----:B------:R-:W-:Y:S02]  /*0990*/  IADD3.X R4, PT, PT, RZ, RZ, RZ, P2, !PT ;  /* 0x000000ffff047210 */ /* 0x000fe400017fe4ff */
[----:B------:R-:W-:Y:S01]  /*09a0*/  LEA R2, P1, R3, UR6, 0x2 ;  /* 0x0000000603027c11 */ /* 0x000fe2000f8210ff */
[----:B------:R-:W-:Y:S01]  /*09b0*/  STG.E desc[UR14][R12.64+0x8], R29 ;  /* 0x0000081d0c007986 */ /* 0x000fe2000c10190e */
[----:B------:R-:W-:-:S02]  /*09c0*/  LEA.HI.X R9, R0, UR7, R9, 0x2, P0 ;  /* 0x0000000700097c11 */ /* 0x000fc400080f1409 */
[----:B------:R-:W-:Y:S01]  /*09d0*/  LEA.HI.X R3, R3, UR7, R4, 0x2, P1 ;  /* 0x0000000703037c11 */ /* 0x000fe200088f1404 */
[----:B------:R-:W-:Y:S04]  /*09e0*/  STG.E desc[UR14][R12.64+0xc], R27 ;  /* 0x00000c1b0c007986 */ /* 0x000fe8000c10190e */
        /* <DEDUP_REMOVED lines=11> */
[----:B------:R-:W-:Y:S01]  /*0aa0*/  STG.E desc[UR14][R2.64+0xc], R26 ;  /* 0x00000c1a02007986 */ /* 0x000fe2000c10190e */
[----:B------:R-:W-:Y:S05]  /*0ab0*/  EXIT ;  /* 0x000000000000794d */ /* 0x000fea0003800000 */
.L_x_2:
[----:B------:R-:W-:-:S00]  /*0ac0*/  BRA `(.L_x_2) ;  /* 0xfffffffc00fc7947 */ /* 0x000fc0000383ffff */
[----:B------:R-:W-:-:S00]  /*0ad0*/  NOP ;  /* 0x0000000000007918 */ /* 0x000fc00000000000 */
        /* <DEDUP_REMOVED lines=10> */
.L_x_3:


//--------------------- .nv.shared._Z6matmulPfS_S_ --------------------------
	.section	.nv.shared._Z6matmulPfS_S_,"aw",@nobits
	.sectionflags	@""
	.align	4
.nv.shared._Z6matmulPfS_S_:
	.zero		33792


//--------------------- .nv.shared.reserved.0     --------------------------
	.section	.nv.shared.reserved.0,"aw",@nobits
	.weak		__nv_reservedSMEM_offset_0_alias
	.size		__nv_reservedSMEM_offset_0_alias, 0, 64
	.other		__nv_reservedSMEM_offset_0_alias,@"STO_CUDA_RESERVED_SHARED STV_DEFAULT"
__nv_reservedSMEM_offset_0_alias:
	.zero		0
	.zero		64


//--------------------- .nv.constant0._Z6matmulPfS_S_ --------------------------
	.section	.nv.constant0._Z6matmulPfS_S_,"a",@progbits
	.sectionflags	@""
	.align	4
.nv.constant0._Z6matmulPfS_S_:
	.zero		920


//--------------------- SYMBOLS --------------------------

	.type		.nv.reservedSmem.offset0,@object
	.size		.nv.reservedSmem.offset0,0x4
	.type		.nv.reservedSmem.cap,@object
	.size		.nv.reservedSmem.cap,0x4
